//
// Generated by NVIDIA NVVM Compiler
//
// Compiler Build ID: CL-36424714
// Cuda compilation tools, release 13.0, V13.0.88
// Based on NVVM 20.0.0
//

.version 9.0
.target sm_100
.address_size 64

	// .globl	_Z8LUdecompPfS_iii

.visible .entry _Z8LUdecompPfS_iii(
	.param .u64 .ptr .align 1 _Z8LUdecompPfS_iii_param_0,
	.param .u64 .ptr .align 1 _Z8LUdecompPfS_iii_param_1,
	.param .u32 _Z8LUdecompPfS_iii_param_2,
	.param .u32 _Z8LUdecompPfS_iii_param_3,
	.param .u32 _Z8LUdecompPfS_iii_param_4
)
{
	.reg .pred 	%p<2>;
	.reg .b32 	%r<12>;
	.reg .b32 	%f<8>;
	.reg .b64 	%rd<14>;

	ld.param.u64 	%rd1, [_Z8LUdecompPfS_iii_param_0];
	ld.param.u64 	%rd2, [_Z8LUdecompPfS_iii_param_1];
	ld.param.u32 	%r2, [_Z8LUdecompPfS_iii_param_2];
	ld.param.u32 	%r3, [_Z8LUdecompPfS_iii_param_3];
	ld.param.u32 	%r4, [_Z8LUdecompPfS_iii_param_4];
	mov.u32 	%r1, %ctaid.x;
	setp.le.u32 	%p1, %r1, %r2;
	@%p1 bra 	$L__BB0_2;
	cvta.to.global.u64 	%rd3, %rd1;
	mul.lo.s32 	%r5, %r4, %r2;
	cvta.to.global.u64 	%rd4, %rd2;
	add.s32 	%r6, %r5, %r3;
	mul.wide.s32 	%rd5, %r6, 4;
	add.s64 	%rd6, %rd3, %rd5;
	ld.global.f32 	%f1, [%rd6];
	mul.lo.s32 	%r7, %r4, %r1;
	add.s32 	%r8, %r7, %r3;
	mul.wide.u32 	%rd7, %r8, 4;
	add.s64 	%rd8, %rd3, %rd7;
	ld.global.f32 	%f2, [%rd8];
	div.rn.f32 	%f3, %f2, %f1;
	add.s64 	%rd9, %rd4, %rd7;
	st.global.f32 	[%rd9], %f3;
	mov.u32 	%r9, %tid.x;
	add.s32 	%r10, %r7, %r9;
	mul.wide.u32 	%rd10, %r10, 4;
	add.s64 	%rd11, %rd3, %rd10;
	ld.global.f32 	%f4, [%rd11];
	add.s32 	%r11, %r5, %r9;
	mul.wide.u32 	%rd12, %r11, 4;
	add.s64 	%rd13, %rd3, %rd12;
	ld.global.f32 	%f5, [%rd13];
	mul.f32 	%f6, %f3, %f5;
	sub.f32 	%f7, %f4, %f6;
	st.global.f32 	[%rd11], %f7;
$L__BB0_2:
	ret;

}


// ===== COMPILED SASS (sm_100) =====

	.target	sm_100

	.elftype	@"ET_EXEC"


//--------------------- .note.nv.tkinfo           --------------------------
	.section	.note.nv.tkinfo,"",@"SHT_NOTE"
	.sectionflags	@"SHF_NOTE_NV_TKINFO"
	.tkinfo
        /*0018*/ 	.word	0x00000002
        /*0030*/ 	.string	""
        /*0030*/ 	.string	"ptxas"
        /*0030*/ 	.string	"Cuda compilation tools, release 13.0, V13.0.88"
        /*0030*/ 	.string	"Build cuda_13.0.r13.0/compiler.36424714_0"
        /*0030*/ 	.string	"-arch sm_100 -m 64 "



//--------------------- .note.nv.cuinfo           --------------------------
	.section	.note.nv.cuinfo,"",@"SHT_NOTE"
	.sectionflags	@"SHF_NOTE_NV_CUINFO"
        /*0018*/ 	.short	0x0002
        /*001a*/ 	.short	0x0064
        /*001c*/ 	.short	0x0082
	.zero		2


//--------------------- .nv.info                  --------------------------
	.section	.nv.info,"",@"SHT_CUDA_INFO"
	.align	4


	//----- nvinfo : EIATTR_REGCOUNT
	.align		4
        /*0000*/ 	.byte	0x04, 0x2f
        /*0002*/ 	.short	(.L_1 - .L_0)
	.align		4
.L_0:
        /*0004*/ 	.word	index@(_Z8LUdecompPfS_iii)
        /*0008*/ 	.word	0x00000010


	//----- nvinfo : EIATTR_FRAME_SIZE
	.align		4
.L_1:
        /*000c*/ 	.byte	0x04, 0x11
        /*000e*/ 	.short	(.L_3 - .L_2)
	.align		4
.L_2:
        /*0010*/ 	.word	index@($__internal_0_$__cuda_sm3x_div_rn_noftz_f32_slowpath)
        /*0014*/ 	.word	0x00000000


	//----- nvinfo : EIATTR_FRAME_SIZE
	.align		4
.L_3:
        /*0018*/ 	.byte	0x04, 0x11
        /*001a*/ 	.short	(.L_5 - .L_4)
	.align		4
.L_4:
        /*001c*/ 	.word	index@(_Z8LUdecompPfS_iii)
        /*0020*/ 	.word	0x00000000


	//----- nvinfo : EIATTR_MIN_STACK_SIZE
	.align		4
.L_5:
        /*0024*/ 	.byte	0x04, 0x12
        /*0026*/ 	.short	(.L_7 - .L_6)
	.align		4
.L_6:
        /*0028*/ 	.word	index@(_Z8LUdecompPfS_iii)
        /*002c*/ 	.word	0x00000000
.L_7:


//--------------------- .nv.compat                --------------------------
	.section	.nv.compat,"",@"SHT_CUDA_COMPAT_INFO"
	.align	4
        /*0000*/ 	.byte	0x02, 0x09, 0x00, 0x00, 0x02, 0x02, 0x01, 0x00, 0x02, 0x05, 0x05, 0x00, 0x03, 0x07, 0x01, 0x01
        /*0010*/ 	.byte	0x02, 0x03, 0x00, 0x00, 0x02, 0x06, 0x01, 0x00, 0x04, 0x0b, 0x08, 0x00, 0x01, 0x00, 0x00, 0x00
        /*0020*/ 	.byte	0x00, 0x00, 0x00, 0x00


//--------------------- .nv.info._Z8LUdecompPfS_iii --------------------------
	.section	.nv.info._Z8LUdecompPfS_iii,"",@"SHT_CUDA_INFO"
	.sectionflags	@""
	.align	4


	//----- nvinfo : EIATTR_CUDA_API_VERSION
	.align		4
        /*0000*/ 	.byte	0x04, 0x37
        /*0002*/ 	.short	(.L_9 - .L_8)
.L_8:
        /*0004*/ 	.word	0x00000082


	//----- nvinfo : EIATTR_KPARAM_INFO
	.align		4
.L_9:
        /*0008*/ 	.byte	0x04, 0x17
        /*000a*/ 	.short	(.L_11 - .L_10)
.L_10:
        /*000c*/ 	.word	0x00000000
        /*0010*/ 	.short	0x0004
        /*0012*/ 	.short	0x0018
        /*0014*/ 	.byte	0x00, 0xf0, 0x11, 0x00


	//----- nvinfo : EIATTR_KPARAM_INFO
	.align		4
.L_11:
        /*0018*/ 	.byte	0x04, 0x17
        /*001a*/ 	.short	(.L_13 - .L_12)
.L_12:
        /*001c*/ 	.word	0x00000000
        /*0020*/ 	.short	0x0003
        /*0022*/ 	.short	0x0014
        /*0024*/ 	.byte	0x00, 0xf0, 0x11, 0x00


	//----- nvinfo : EIATTR_KPARAM_INFO
	.align		4
.L_13:
        /*0028*/ 	.byte	0x04, 0x17
        /*002a*/ 	.short	(.L_15 - .L_14)
.L_14:
        /*002c*/ 	.word	0x00000000
        /*0030*/ 	.short	0x0002
        /*0032*/ 	.short	0x0010
        /*0034*/ 	.byte	0x00, 0xf0, 0x11, 0x00


	//----- nvinfo : EIATTR_KPARAM_INFO
	.align		4
.L_15:
        /*0038*/ 	.byte	0x04, 0x17
        /*003a*/ 	.short	(.L_17 - .L_16)
.L_16:
        /*003c*/ 	.word	0x00000000
        /*0040*/ 	.short	0x0001
        /*0042*/ 	.short	0x0008
        /*0044*/ 	.byte	0x00, 0xf5, 0x21, 0x00


	//----- nvinfo : EIATTR_KPARAM_INFO
	.align		4
.L_17:
        /*0048*/ 	.byte	0x04, 0x17
        /*004a*/ 	.short	(.L_19 - .L_18)
.L_18:
        /*004c*/ 	.word	0x00000000
        /*0050*/ 	.short	0x0000
        /*0052*/ 	.short	0x0000
        /*0054*/ 	.byte	0x00, 0xf5, 0x21, 0x00


	//----- nvinfo : EIATTR_SPARSE_MMA_MASK
	.align		4
.L_19:
        /*0058*/ 	.byte	0x03, 0x50
        /*005a*/ 	.short	0x0000


	//----- nvinfo : EIATTR_MAXREG_COUNT
	.align		4
        /*005c*/ 	.byte	0x03, 0x1b
        /*005e*/ 	.short	0x00ff


	//----- nvinfo : EIATTR_MERCURY_ISA_VERSION
	.align		4
        /*0060*/ 	.byte	0x03, 0x5f
        /*0062*/ 	.short	0x0101


	//----- nvinfo : EIATTR_VRC_CTA_INIT_COUNT
	.align		4
        /*0064*/ 	.byte	0x02, 0x4a
	.zero		1
	.zero		1


	//----- nvinfo : EIATTR_EXIT_INSTR_OFFSETS
	.align		4
        /*0068*/ 	.byte	0x04, 0x1c
        /*006a*/ 	.short	(.L_21 - .L_20)


	//   ....[0]....
.L_20:
        /*006c*/ 	.word	0x00000040


	//   ....[1]....
        /*0070*/ 	.word	0x00000290


	//----- nvinfo : EIATTR_CRS_STACK_SIZE
	.align		4
.L_21:
        /*0074*/ 	.byte	0x04, 0x1e
        /*0076*/ 	.short	(.L_23 - .L_22)
.L_22:
        /*0078*/ 	.word	0x00000000


	//----- nvinfo : EIATTR_CBANK_PARAM_SIZE
	.align		4
.L_23:
        /*007c*/ 	.byte	0x03, 0x19
        /*007e*/ 	.short	0x001c


	//----- nvinfo : EIATTR_PARAM_CBANK
	.align		4
        /*0080*/ 	.byte	0x04, 0x0a
        /*0082*/ 	.short	(.L_25 - .L_24)
	.align		4
.L_24:
        /*0084*/ 	.word	index@(.nv.constant0._Z8LUdecompPfS_iii)
        /*0088*/ 	.short	0x0380
        /*008a*/ 	.short	0x001c


	//----- nvinfo : EIATTR_SW_WAR
	.align		4
.L_25:
        /*008c*/ 	.byte	0x04, 0x36
        /*008e*/ 	.short	(.L_27 - .L_26)
.L_26:
        /*0090*/ 	.word	0x00000008
.L_27:


//--------------------- .nv.callgraph             --------------------------
	.section	.nv.callgraph,"",@"SHT_CUDA_CALLGRAPH"
	.align	4
	.sectionentsize	8
	.align		4
        /*0000*/ 	.word	0x00000000
	.align		4
        /*0004*/ 	.word	0xffffffff
	.align		4
        /*0008*/ 	.word	0x00000000
	.align		4
        /*000c*/ 	.word	0xfffffffe
	.align		4
        /*0010*/ 	.word	0x00000000
	.align		4
        /*0014*/ 	.word	0xfffffffd
	.align		4
        /*0018*/ 	.word	0x00000000
	.align		4
        /*001c*/ 	.word	0xfffffffc


//--------------------- .text._Z8LUdecompPfS_iii  --------------------------
	.section	.text._Z8LUdecompPfS_iii,"ax",@progbits
	.align	128
        .global         _Z8LUdecompPfS_iii
        .type           _Z8LUdecompPfS_iii,@function
        .size           _Z8LUdecompPfS_iii,(.L_x_10 - _Z8LUdecompPfS_iii)
        .other          _Z8LUdecompPfS_iii,@"STO_CUDA_ENTRY STV_DEFAULT"
_Z8LUdecompPfS_iii:
.text._Z8LUdecompPfS_iii:
[----:B------:R-:W-:Y:S08]  /*0000*/  LDC R1, c[0x0][0x37c] ;  /* 0x0000df00ff017b82 */ /* 0x000ff00000000800 */
[----:B------:R-:W0:Y:S08]  /*0010*/  S2UR UR6, SR_CTAID.X ;  /* 0x00000000000679c3 */ /* 0x000e300000002500 */
[----:B------:R-:W0:Y:S02]  /*0020*/  LDC R5, c[0x0][0x390] ;  /* 0x0000e400ff057b82 */ /* 0x000e240000000800 */
[----:B0-----:R-:W-:-:S13]  /*0030*/  ISETP.LT.U32.AND P0, PT, R5, UR6, PT ;  /* 0x0000000605007c0c */ /* 0x001fda000bf01070 */
[----:B------:R-:W-:Y:S05]  /*0040*/  @!P0 EXIT ;  /* 0x000000000000894d */ /* 0x000fea0003800000 */
[----:B------:R-:W0:Y:S01]  /*0050*/  LDC R2, c[0x0][0x398] ;  /* 0x0000e600ff027b82 */ /* 0x000e220000000800 */
[----:B------:R-:W1:Y:S07]  /*0060*/  LDCU.64 UR4, c[0x0][0x358] ;  /* 0x00006b00ff0477ac */ /* 0x000e6e0008000a00 */
[----:B------:R-:W0:Y:S08]  /*0070*/  LDC R9, c[0x0][0x394] ;  /* 0x0000e500ff097b82 */ /* 0x000e300000000800 */
[----:B------:R-:W2:Y:S01]  /*0080*/  LDC.64 R6, c[0x0][0x380] ;  /* 0x0000e000ff067b82 */ /* 0x000ea20000000a00 */
[----:B0-----:R-:W-:-:S04]  /*0090*/  IMAD R5, R5, R2, R9 ;  /* 0x0000000205057224 */ /* 0x001fc800078e0209 */
[----:B--2---:R-:W-:-:S05]  /*00a0*/  IMAD.WIDE R4, R5, 0x4, R6 ;  /* 0x0000000405047825 */ /* 0x004fca00078e0206 */
[----:B-1----:R-:W2:Y:S01]  /*00b0*/  LDG.E R3, desc[UR4][R4.64] ;  /* 0x0000000404037981 */ /* 0x002ea2000c1e1900 */
[----:B------:R-:W-:-:S04]  /*00c0*/  IMAD R2, R2, UR6, R9 ;  /* 0x0000000602027c24 */ /* 0x000fc8000f8e0209 */
[----:B------:R-:W-:-:S05]  /*00d0*/  IMAD.WIDE.U32 R6, R2, 0x4, R6 ;  /* 0x0000000402067825 */ /* 0x000fca00078e0006 */
[----:B------:R-:W3:Y:S01]  /*00e0*/  LDG.E R0, desc[UR4][R6.64] ;  /* 0x0000000406007981 */ /* 0x000ee2000c1e1900 */
[----:B--2---:R-:W0:Y:S08]  /*00f0*/  MUFU.RCP R8, R3 ;  /* 0x0000000300087308 */ /* 0x004e300000001000 */
[----:B---3--:R-:W1:Y:S01]  /*0100*/  FCHK P0, R0, R3 ;  /* 0x0000000300007302 */ /* 0x008e620000000000 */
[----:B0-----:R-:W-:-:S04]  /*0110*/  FFMA R9, -R3, R8, 1 ;  /* 0x3f80000003097423 */ /* 0x001fc80000000108 */
[----:B------:R-:W-:-:S04]  /*0120*/  FFMA R9, R8, R9, R8 ;  /* 0x0000000908097223 */ /* 0x000fc80000000008 */
[----:B------:R-:W-:-:S04]  /*0130*/  FFMA R8, R0, R9, RZ ;  /* 0x0000000900087223 */ /* 0x000fc800000000ff */
[----:B------:R-:W-:-:S04]  /*0140*/  FFMA R10, -R3, R8, R0 ;  /* 0x00000008030a7223 */ /* 0x000fc80000000100 */
[----:B------:R-:W-:Y:S01]  /*0150*/  FFMA R11, R9, R10, R8 ;  /* 0x0000000a090b7223 */ /* 0x000fe20000000008 */
[----:B-1----:R-:W-:Y:S06]  /*0160*/  @!P0 BRA `(.L_x_0) ;  /* 0x00000000000c8947 */ /* 0x002fec0003800000 */
[----:B------:R-:W-:-:S07]  /*0170*/  MOV R4, 0x190 ;  /* 0x0000019000047802 */ /* 0x000fce0000000f00 */
[----:B------:R-:W-:Y:S05]  /*0180*/  CALL.REL.NOINC `($__internal_0_$__cuda_sm3x_div_rn_noftz_f32_slowpath) ;  /* 0x0000000000447944 */ /* 0x000fea0003c00000 */
[----:B------:R-:W-:-:S07]  /*0190*/  IMAD.MOV.U32 R11, RZ, RZ, R0 ;  /* 0x000000ffff0b7224 */ /* 0x000fce00078e0000 */
.L_x_0:
[----:B------:R-:W0:Y:S01]  /*01a0*/  S2R R13, SR_TID.X ;  /* 0x00000000000d7919 */ /* 0x000e220000002100 */
[----:B------:R-:W0:Y:S01]  /*01b0*/  LDC R0, c[0x0][0x398] ;  /* 0x0000e600ff007b82 */ /* 0x000e220000000800 */
[----:B------:R-:W0:Y:S07]  /*01c0*/  LDCU UR7, c[0x0][0x390] ;  /* 0x00007200ff0777ac */ /* 0x000e2e0008000800 */
[----:B------:R-:W1:Y:S08]  /*01d0*/  LDC.64 R4, c[0x0][0x388] ;  /* 0x0000e200ff047b82 */ /* 0x000e700000000a00 */
[----:B------:R-:W2:Y:S01]  /*01e0*/  LDC.64 R8, c[0x0][0x380] ;  /* 0x0000e000ff087b82 */ /* 0x000ea20000000a00 */
[----:B0-----:R-:W-:-:S02]  /*01f0*/  IMAD R7, R0, UR7, R13 ;  /* 0x0000000700077c24 */ /* 0x001fc4000f8e020d */
[----:B------:R-:W-:Y:S02]  /*0200*/  IMAD R13, R0, UR6, R13 ;  /* 0x00000006000d7c24 */ /* 0x000fe4000f8e020d */
[----:B-1----:R-:W-:-:S04]  /*0210*/  IMAD.WIDE.U32 R2, R2, 0x4, R4 ;  /* 0x0000000402027825 */ /* 0x002fc800078e0004 */
[--C-:B--2---:R-:W-:Y:S01]  /*0220*/  IMAD.WIDE.U32 R6, R7, 0x4, R8.reuse ;  /* 0x0000000407067825 */ /* 0x104fe200078e0008 */
[----:B------:R-:W-:Y:S03]  /*0230*/  STG.E desc[UR4][R2.64], R11 ;  /* 0x0000000b02007986 */ /* 0x000fe6000c101904 */
[----:B------:R-:W-:Y:S02]  /*0240*/  IMAD.WIDE.U32 R4, R13, 0x4, R8 ;  /* 0x000000040d047825 */ /* 0x000fe400078e0008 */
[----:B------:R-:W2:Y:S04]  /*0250*/  LDG.E R7, desc[UR4][R6.64] ;  /* 0x0000000406077981 */ /* 0x000ea8000c1e1900 */
[----:B------:R-:W2:Y:S02]  /*0260*/  LDG.E R0, desc[UR4][R4.64] ;  /* 0x0000000404007981 */ /* 0x000ea4000c1e1900 */
[----:B--2---:R-:W-:-:S05]  /*0270*/  FFMA R9, R7, -R11, R0 ;  /* 0x8000000b07097223 */ /* 0x004fca0000000000 */
[----:B------:R-:W-:Y:S01]  /*0280*/  STG.E desc[UR4][R4.64], R9 ;  /* 0x0000000904007986 */ /* 0x000fe2000c101904 */
[----:B------:R-:W-:Y:S05]  /*0290*/  EXIT ;  /* 0x000000000000794d */ /* 0x000fea0003800000 */
        .weak           $__internal_0_$__cuda_sm3x_div_rn_noftz_f32_slowpath
        .type           $__internal_0_$__cuda_sm3x_div_rn_noftz_f32_slowpath,@function
        .size           $__internal_0_$__cuda_sm3x_div_rn_noftz_f32_slowpath,(.L_x_10 - $__internal_0_$__cuda_sm3x_div_rn_noftz_f32_slowpath)
$__internal_0_$__cuda_sm3x_div_rn_noftz_f32_slowpath:
[--C-:B------:R-:W-:Y:S01]  /*02a0*/  SHF.R.U32.HI R6, RZ, 0x17, R3.reuse ;  /* 0x00000017ff067819 */ /* 0x100fe20000011603 */
[--C-:B------:R-:W-:Y:S01]  /*02b0*/  IMAD.MOV.U32 R7, RZ, RZ, R0.reuse ;  /* 0x000000ffff077224 */ /* 0x100fe200078e0000 */
[----:B------:R-:W-:Y:S01]  /*02c0*/  SHF.R.U32.HI R5, RZ, 0x17, R0 ;  /* 0x00000017ff057819 */ /* 0x000fe20000011600 */
[----:B------:R-:W-:Y:S01]  /*02d0*/  IMAD.MOV.U32 R8, RZ, RZ, R3 ;  /* 0x000000ffff087224 */ /* 0x000fe200078e0003 */
[----:B------:R-:W-:Y:S02]  /*02e0*/  LOP3.LUT R6, R6, 0xff, RZ, 0xc0, !PT ;  /* 0x000000ff06067812 */ /* 0x000fe400078ec0ff */
[----:B------:R-:W-:-:S03]  /*02f0*/  LOP3.LUT R5, R5, 0xff, RZ, 0xc0, !PT ;  /* 0x000000ff05057812 */ /* 0x000fc600078ec0ff */
[----:B------:R-:W-:Y:S02]  /*0300*/  VIADD R11, R6, 0xffffffff ;  /* 0xffffffff060b7836 */ /* 0x000fe40000000000 */
[----:B------:R-:W-:-:S03]  /*0310*/  VIADD R10, R5, 0xffffffff ;  /* 0xffffffff050a7836 */ /* 0x000fc60000000000 */
[----:B------:R-:W-:-:S04]  /*0320*/  ISETP.GT.U32.AND P0, PT, R11, 0xfd, PT ;  /* 0x000000fd0b00780c */ /* 0x000fc80003f04070 */
[----:B------:R-:W-:-:S13]  /*0330*/  ISETP.GT.U32.OR P0, PT, R10, 0xfd, P0 ;  /* 0x000000fd0a00780c */ /* 0x000fda0000704470 */
[----:B------:R-:W-:Y:S01]  /*0340*/  @!P0 IMAD.MOV.U32 R9, RZ, RZ, RZ ;  /* 0x000000ffff098224 */ /* 0x000fe200078e00ff */
[----:B------:R-:W-:Y:S06]  /*0350*/  @!P0 BRA `(.L_x_1) ;  /* 0x00000000005c8947 */ /* 0x000fec0003800000 */
[----:B------:R-:W-:Y:S02]  /*0360*/  FSETP.GTU.FTZ.AND P0, PT, |R0|, +INF , PT ;  /* 0x7f8000000000780b */ /* 0x000fe40003f1c200 */
[----:B------:R-:W-:-:S04]  /*0370*/  FSETP.GTU.FTZ.AND P1, PT, |R3|, +INF , PT ;  /* 0x7f8000000300780b */ /* 0x000fc80003f3c200 */
[----:B------:R-:W-:-:S13]  /*0380*/  PLOP3.LUT P0, PT, P0, P1, PT, 0xf8, 0x8f ;  /* 0x00000000008f781c */ /* 0x000fda0000703f70 */
[----:B------:R-:W-:Y:S05]  /*0390*/  @P0 BRA `(.L_x_2) ;  /* 0x0000000400440947 */ /* 0x000fea0003800000 */
[----:B------:R-:W-:-:S13]  /*03a0*/  LOP3.LUT P0, RZ, R8, 0x7fffffff, R7, 0xc8, !PT ;  /* 0x7fffffff08ff7812 */ /* 0x000fda000780c807 */
[----:B------:R-:W-:Y:S05]  /*03b0*/  @!P0 BRA `(.L_x_3) ;  /* 0x0000000400348947 */ /* 0x000fea0003800000 */
[C---:B------:R-:W-:Y:S02]  /*03c0*/  FSETP.NEU.FTZ.AND P2, PT, |R0|.reuse, +INF , PT ;  /* 0x7f8000000000780b */ /* 0x040fe40003f5d200 */
[----:B------:R-:W-:Y:S02]  /*03d0*/  FSETP.NEU.FTZ.AND P1, PT, |R3|, +INF , PT ;  /* 0x7f8000000300780b */ /* 0x000fe40003f3d200 */
[----:B------:R-:W-:-:S11]  /*03e0*/  FSETP.NEU.FTZ.AND P0, PT, |R0|, +INF , PT ;  /* 0x7f8000000000780b */ /* 0x000fd60003f1d200 */
[----:B------:R-:W-:Y:S05]  /*03f0*/  @!P1 BRA !P2, `(.L_x_3) ;  /* 0x0000000400249947 */ /* 0x000fea0005000000 */
[----:B------:R-:W-:-:S04]  /*0400*/  LOP3.LUT P2, RZ, R7, 0x7fffffff, RZ, 0xc0, !PT ;  /* 0x7fffffff07ff7812 */ /* 0x000fc8000784c0ff */
[----:B------:R-:W-:-:S13]  /*0410*/  PLOP3.LUT P1, PT, P1, P2, PT, 0x2f, 0xf2 ;  /* 0x0000000000f2781c */ /* 0x000fda0000f24577 */
[----:B------:R-:W-:Y:S05]  /*0420*/  @P1 BRA `(.L_x_4) ;  /* 0x0000000400101947 */ /* 0x000fea0003800000 */
[----:B------:R-:W-:-:S04]  /*0430*/  LOP3.LUT P1, RZ, R8, 0x7fffffff, RZ, 0xc0, !PT ;  /* 0x7fffffff08ff7812 */ /* 0x000fc8000782c0ff */
[----:B------:R-:W-:-:S13]  /*0440*/  PLOP3.LUT P0, PT, P0, P1, PT, 0x2f, 0xf2 ;  /* 0x0000000000f2781c */ /* 0x000fda0000702577 */
[----:B------:R-:W-:Y:S05]  /*0450*/  @P0 BRA `(.L_x_5) ;  /* 0x0000000000f80947 */ /* 0x000fea0003800000 */
[----:B------:R-:W-:Y:S02]  /*0460*/  ISETP.GE.AND P0, PT, R10, RZ, PT ;  /* 0x000000ff0a00720c */ /* 0x000fe40003f06270 */
[----:B------:R-:W-:-:S11]  /*0470*/  ISETP.GE.AND P1, PT, R11, RZ, PT ;  /* 0x000000ff0b00720c */ /* 0x000fd60003f26270 */
[----:B------:R-:W-:Y:S02]  /*0480*/  @P0 IMAD.MOV.U32 R9, RZ, RZ, RZ ;  /* 0x000000ffff090224 */ /* 0x000fe400078e00ff */
[----:B------:R-:W-:Y:S01]  /*0490*/  @!P0 FFMA R7, R0, 1.84467440737095516160e+19, RZ ;  /* 0x5f80000000078823 */ /* 0x000fe200000000ff */
[----:B------:R-:W-:Y:S02]  /*04a0*/  @!P0 IMAD.MOV.U32 R9, RZ, RZ, -0x40 ;  /* 0xffffffc0ff098424 */ /* 0x000fe400078e00ff */
[----:B------:R-:W-:Y:S02]  /*04b0*/  @!P1 FFMA R8, R3, 1.84467440737095516160e+19, RZ ;  /* 0x5f80000003089823 */ /* 0x000fe400000000ff */
[----:B------:R-:W-:-:S07]  /*04c0*/  @!P1 VIADD R9, R9, 0x40 ;  /* 0x0000004009099836 */ /* 0x000fce0000000000 */
.L_x_1:
[----:B------:R-:W-:Y:S01]  /*04d0*/  LEA R3, R6, 0xc0800000, 0x17 ;  /* 0xc080000006037811 */ /* 0x000fe200078eb8ff */
[----:B------:R-:W-:-:S04]  /*04e0*/  VIADD R5, R5, 0xffffff81 ;  /* 0xffffff8105057836 */ /* 0x000fc80000000000 */
[----:B------:R-:W-:Y:S01]  /*04f0*/  IMAD.IADD R3, R8, 0x1, -R3 ;  /* 0x0000000108037824 */ /* 0x000fe200078e0a03 */
[C---:B------:R-:W-:Y:S01]  /*0500*/  IADD3 R6, PT, PT, R5.reuse, 0x7f, -R6 ;  /* 0x0000007f05067810 */ /* 0x040fe20007ffe806 */
[----:B------:R-:W-:Y:S02]  /*0510*/  IMAD R0, R5, -0x800000, R7 ;  /* 0xff80000005007824 */ /* 0x000fe400078e0207 */
[----:B------:R-:W0:Y:S01]  /*0520*/  MUFU.RCP R8, R3 ;  /* 0x0000000300087308 */ /* 0x000e220000001000 */
[----:B------:R-:W-:Y:S01]  /*0530*/  FADD.FTZ R11, -R3, -RZ ;  /* 0x800000ff030b7221 */ /* 0x000fe20000010100 */
[----:B------:R-:W-:-:S03]  /*0540*/  IMAD.IADD R6, R6, 0x1, R9 ;  /* 0x0000000106067824 */ /* 0x000fc600078e0209 */
[----:B0-----:R-:W-:-:S04]  /*0550*/  FFMA R13, R8, R11, 1 ;  /* 0x3f800000080d7423 */ /* 0x001fc8000000000b */
[----:B------:R-:W-:-:S04]  /*0560*/  FFMA R10, R8, R13, R8 ;  /* 0x0000000d080a7223 */ /* 0x000fc80000000008 */
[----:B------:R-:W-:-:S04]  /*0570*/  FFMA R7, R0, R10, RZ ;  /* 0x0000000a00077223 */ /* 0x000fc800000000ff */
[----:B------:R-:W-:-:S04]  /*0580*/  FFMA R8, R11, R7, R0 ;  /* 0x000000070b087223 */ /* 0x000fc80000000000 */
[----:B------:R-:W-:-:S04]  /*0590*/  FFMA R7, R10, R8, R7 ;  /* 0x000000080a077223 */ /* 0x000fc80000000007 */
[----:B------:R-:W-:-:S04]  /*05a0*/  FFMA R8, R11, R7, R0 ;  /* 0x000000070b087223 */ /* 0x000fc80000000000 */
[----:B------:R-:W-:-:S05]  /*05b0*/  FFMA R0, R10, R8, R7 ;  /* 0x000000080a007223 */ /* 0x000fca0000000007 */
[----:B------:R-:W-:-:S04]  /*05c0*/  SHF.R.U32.HI R3, RZ, 0x17, R0 ;  /* 0x00000017ff037819 */ /* 0x000fc80000011600 */
[----:B------:R-:W-:-:S05]  /*05d0*/  LOP3.LUT R3, R3, 0xff, RZ, 0xc0, !PT ;  /* 0x000000ff03037812 */ /* 0x000fca00078ec0ff */
[----:B------:R-:W-:-:S04]  /*05e0*/  IMAD.IADD R9, R3, 0x1, R6 ;  /* 0x0000000103097824 */ /* 0x000fc800078e0206 */
[----:B------:R-:W-:-:S05]  /*05f0*/  VIADD R3, R9, 0xffffffff ;  /* 0xffffffff09037836 */ /* 0x000fca0000000000 */
[----:B------:R-:W-:-:S13]  /*0600*/  ISETP.GE.U32.AND P0, PT, R3, 0xfe, PT ;  /* 0x000000fe0300780c */ /* 0x000fda0003f06070 */
[----:B------:R-:W-:Y:S05]  /*0610*/  @!P0 BRA `(.L_x_6) ;  /* 0x0000000000808947 */ /* 0x000fea0003800000 */
[----:B------:R-:W-:-:S13]  /*0620*/  ISETP.GT.AND P0, PT, R9, 0xfe, PT ;  /* 0x000000fe0900780c */ /* 0x000fda0003f04270 */
[----:B------:R-:W-:Y:S05]  /*0630*/  @P0 BRA `(.L_x_7) ;  /* 0x00000000006c0947 */ /* 0x000fea0003800000 */
[----:B------:R-:W-:-:S13]  /*0640*/  ISETP.GE.AND P0, PT, R9, 0x1, PT ;  /* 0x000000010900780c */ /* 0x000fda0003f06270 */
[----:B------:R-:W-:Y:S05]  /*0650*/  @P0 BRA `(.L_x_8) ;  /* 0x0000000000980947 */ /* 0x000fea0003800000 */
[----:B------:R-:W-:Y:S02]  /*0660*/  ISETP.GE.AND P0, PT, R9, -0x18, PT ;  /* 0xffffffe80900780c */ /* 0x000fe40003f06270 */
[----:B------:R-:W-:-:S11]  /*0670*/  LOP3.LUT R0, R0, 0x80000000, RZ, 0xc0, !PT ;  /* 0x8000000000007812 */ /* 0x000fd600078ec0ff */
[----:B------:R-:W-:Y:S05]  /*0680*/  @!P0 BRA `(.L_x_8) ;  /* 0x00000000008c8947 */ /* 0x000fea0003800000 */
[CCC-:B------:R-:W-:Y:S01]  /*0690*/  FFMA.RZ R3, R10.reuse, R8.reuse, R7.reuse ;  /* 0x000000080a037223 */ /* 0x1c0fe2000000c007 */
[CCC-:B------:R-:W-:Y:S01]  /*06a0*/  FFMA.RM R6, R10.reuse, R8.reuse, R7.reuse ;  /* 0x000000080a067223 */ /* 0x1c0fe20000004007 */
[C---:B------:R-:W-:Y:S02]  /*06b0*/  ISETP.NE.AND P2, PT, R9.reuse, RZ, PT ;  /* 0x000000ff0900720c */ /* 0x040fe40003f45270 */
[----:B------:R-:W-:Y:S02]  /*06c0*/  ISETP.NE.AND P1, PT, R9, RZ, PT ;  /* 0x000000ff0900720c */ /* 0x000fe40003f25270 */
[----:B------:R-:W-:Y:S01]  /*06d0*/  LOP3.LUT R5, R3, 0x7fffff, RZ, 0xc0, !PT ;  /* 0x007fffff03057812 */ /* 0x000fe200078ec0ff */
[----:B------:R-:W-:Y:S01]  /*06e0*/  FFMA.RP R3, R10, R8, R7 ;  /* 0x000000080a037223 */ /* 0x000fe20000008007 */
[----:B------:R-:W-:Y:S02]  /*06f0*/  VIADD R8, R9, 0x20 ;  /* 0x0000002009087836 */ /* 0x000fe40000000000 */
[----:B------:R-:W-:Y:S01]  /*0700*/  LOP3.LUT R5, R5, 0x800000, RZ, 0xfc, !PT ;  /* 0x0080000005057812 */ /* 0x000fe200078efcff */
[----:B------:R-:W-:Y:S01]  /*0710*/  IMAD.MOV R7, RZ, RZ, -R9 ;  /* 0x000000ffff077224 */ /* 0x000fe200078e0a09 */
[----:B------:R-:W-:-:S02]  /*0720*/  FSETP.NEU.FTZ.AND P0, PT, R3, R6, PT ;  /* 0x000000060300720b */ /* 0x000fc40003f1d000 */
[----:B------:R-:W-:Y:S02]  /*0730*/  SHF.L.U32 R8, R5, R8, RZ ;  /* 0x0000000805087219 */ /* 0x000fe400000006ff */
[----:B------:R-:W-:Y:S02]  /*0740*/  SEL R6, R7, RZ, P2 ;  /* 0x000000ff07067207 */ /* 0x000fe40001000000 */
[----:B------:R-:W-:Y:S02]  /*0750*/  ISETP.NE.AND P1, PT, R8, RZ, P1 ;  /* 0x000000ff0800720c */ /* 0x000fe40000f25270 */
[----:B------:R-:W-:Y:S02]  /*0760*/  SHF.R.U32.HI R6, RZ, R6, R5 ;  /* 0x00000006ff067219 */ /* 0x000fe40000011605 */
[----:B------:R-:W-:Y:S02]  /*0770*/  PLOP3.LUT P0, PT, P0, P1, PT, 0xf8, 0x8f ;  /* 0x00000000008f781c */ /* 0x000fe40000703f70 */
[----:B------:R-:W-:-:S02]  /*0780*/  SHF.R.U32.HI R8, RZ, 0x1, R6 ;  /* 0x00000001ff087819 */ /* 0x000fc40000011606 */
[----:B------:R-:W-:-:S04]  /*0790*/  SEL R3, RZ, 0x1, !P0 ;  /* 0x00000001ff037807 */ /* 0x000fc80004000000 */
[----:B------:R-:W-:-:S04]  /*07a0*/  LOP3.LUT R3, R3, 0x1, R8, 0xf8, !PT ;  /* 0x0000000103037812 */ /* 0x000fc800078ef808 */
[----:B------:R-:W-:-:S05]  /*07b0*/  LOP3.LUT R3, R3, R6, RZ, 0xc0, !PT ;  /* 0x0000000603037212 */ /* 0x000fca00078ec0ff */
[----:B------:R-:W-:-:S05]  /*07c0*/  IMAD.IADD R3, R8, 0x1, R3 ;  /* 0x0000000108037824 */ /* 0x000fca00078e0203 */
[----:B------:R-:W-:Y:S01]  /*07d0*/  LOP3.LUT R0, R3, R0, RZ, 0xfc, !PT ;  /* 0x0000000003007212 */ /* 0x000fe200078efcff */
[----:B------:R-:W-:Y:S06]  /*07e0*/  BRA `(.L_x_8) ;  /* 0x0000000000347947 */ /* 0x000fec0003800000 */
.L_x_7:
[----:B------:R-:W-:-:S04]  /*07f0*/  LOP3.LUT R0, R0, 0x80000000, RZ, 0xc0, !PT ;  /* 0x8000000000007812 */ /* 0x000fc800078ec0ff */
[----:B------:R-:W-:Y:S01]  /*0800*/  LOP3.LUT R0, R0, 0x7f800000, RZ, 0xfc, !PT ;  /* 0x7f80000000007812 */ /* 0x000fe200078efcff */
[----:B------:R-:W-:Y:S06]  /*0810*/  BRA `(.L_x_8) ;  /* 0x0000000000287947 */ /* 0x000fec0003800000 */
.L_x_6:
[----:B------:R-:W-:Y:S01]  /*0820*/  IMAD R0, R6, 0x800000, R0 ;  /* 0x0080000006007824 */ /* 0x000fe200078e0200 */
[----:B------:R-:W-:Y:S06]  /*0830*/  BRA `(.L_x_8) ;  /* 0x0000000000207947 */ /* 0x000fec0003800000 */
.L_x_5:
[----:B------:R-:W-:-:S04]  /*0840*/  LOP3.LUT R0, R8, 0x80000000, R7, 0x48, !PT ;  /* 0x8000000008007812 */ /* 0x000fc800078e4807 */
[----:B------:R-:W-:Y:S01]  /*0850*/  LOP3.LUT R0, R0, 0x7f800000, RZ, 0xfc, !PT ;  /* 0x7f80000000007812 */ /* 0x000fe200078efcff */
[----:B------:R-:W-:Y:S06]  /*0860*/  BRA `(.L_x_8) ;  /* 0x0000000000147947 */ /* 0x000fec0003800000 */
.L_x_4:
[----:B------:R-:W-:Y:S01]  /*0870*/  LOP3.LUT R0, R8, 0x80000000, R7, 0x48, !PT ;  /* 0x8000000008007812 */ /* 0x000fe200078e4807 */
[----:B------:R-:W-:Y:S06]  /*0880*/  BRA `(.L_x_8) ;  /* 0x00000000000c7947 */ /* 0x000fec0003800000 */
.L_x_3:
[----:B------:R-:W0:Y:S01]  /*0890*/  MUFU.RSQ R0, -QNAN ;  /* 0xffc0000000007908 */ /* 0x000e220000001400 */
[----:B------:R-:W-:Y:S05]  /*08a0*/  BRA `(.L_x_8) ;  /* 0x0000000000047947 */ /* 0x000fea0003800000 */
.L_x_2:
[----:B------:R-:W-:-:S07]  /*08b0*/  FADD.FTZ R0, R0, R3 ;  /* 0x0000000300007221 */ /* 0x000fce0000010000 */
.L_x_8:
[----:B------:R-:W-:-:S04]  /*08c0*/  IMAD.MOV.U32 R5, RZ, RZ, 0x0 ;  /* 0x00000000ff057424 */ /* 0x000fc800078e00ff */
[----:B0-----:R-:W-:Y:S05]  /*08d0*/  RET.REL.NODEC R4 `(_Z8LUdecompPfS_iii) ;  /* 0xfffffff404c87950 */ /* 0x001fea0003c3ffff */
.L_x_9:
[----:B------:R-:W-:-:S00]  /*08e0*/  BRA `(.L_x_9) ;  /* 0xfffffffc00fc7947 */ /* 0x000fc0000383ffff */
[----:B------:R-:W-:-:S00]  /*08f0*/  NOP ;  /* 0x0000000000007918 */ /* 0x000fc00000000000 */
        /* <DEDUP_REMOVED lines=8> */
.L_x_10:


//--------------------- .nv.shared.reserved.0     --------------------------
	.section	.nv.shared.reserved.0,"aw",@nobits
	.weak		__nv_reservedSMEM_offset_0_alias
	.size		__nv_reservedSMEM_offset_0_alias, 0, 64
	.other		__nv_reservedSMEM_offset_0_alias,@"STO_CUDA_RESERVED_SHARED STV_DEFAULT"
__nv_reservedSMEM_offset_0_alias:
	.zero		0
	.zero		64


//--------------------- .nv.constant0._Z8LUdecompPfS_iii --------------------------
	.section	.nv.constant0._Z8LUdecompPfS_iii,"a",@progbits
	.sectionflags	@""
	.align	4
.nv.constant0._Z8LUdecompPfS_iii:
	.zero		924


//--------------------- SYMBOLS --------------------------

	.type		.nv.reservedSmem.offset0,@object
	.size		.nv.reservedSmem.offset0,0x4
